//
// Generated by NVIDIA NVVM Compiler
//
// Compiler Build ID: CL-36424714
// Cuda compilation tools, release 13.0, V13.0.88
// Based on NVVM 20.0.0
//

.version 9.0
.target sm_100
.address_size 64

	// .globl	_Z6kernelv
.extern .func  (.param .b32 func_retval0) vprintf
(
	.param .b64 vprintf_param_0,
	.param .b64 vprintf_param_1
)
;
.global .align 1 .b8 $str$1[25] = {72, 101, 108, 108, 111, 32, 102, 114, 111, 109, 32, 67, 85, 68, 65, 32, 107, 101, 114, 110, 101, 108, 33, 10};
.global .align 1 .b8 $str$2[17] = {104, 101, 108, 108, 111, 32, 102, 114, 111, 109, 32, 98, 111, 116, 104, 10};
.global .align 1 .b8 $str$3[19] = {104, 101, 108, 108, 111, 32, 102, 114, 111, 109, 32, 103, 108, 111, 98, 97, 108, 10};

.visible .entry _Z6kernelv()
{
	.reg .b32 	%r<3>;
	.reg .b64 	%rd<3>;

	mov.u64 	%rd1, $str$1;
	cvta.global.u64 	%rd2, %rd1;
	{ // callseq 0, 0
	.param .b64 param0;
	st.param.b64 	[param0], %rd2;
	.param .b64 param1;
	st.param.b64 	[param1], 0;
	.param .b32 retval0;
	call.uni (retval0), 
	vprintf, 
	(
	param0, 
	param1
	);
	ld.param.b32 	%r1, [retval0];
	} // callseq 0
	ret;

}
	// .globl	_Z11marked_bothv
.visible .entry _Z11marked_bothv()
{
	.reg .b32 	%r<3>;
	.reg .b64 	%rd<3>;

	mov.u64 	%rd1, $str$2;
	cvta.global.u64 	%rd2, %rd1;
	{ // callseq 1, 0
	.param .b64 param0;
	st.param.b64 	[param0], %rd2;
	.param .b64 param1;
	st.param.b64 	[param1], 0;
	.param .b32 retval0;
	call.uni (retval0), 
	vprintf, 
	(
	param0, 
	param1
	);
	ld.param.b32 	%r1, [retval0];
	} // callseq 1
	ret;

}
	// .globl	_Z13marked_globalv
.visible .entry _Z13marked_globalv()
{
	.reg .b32 	%r<3>;
	.reg .b64 	%rd<3>;

	mov.u64 	%rd1, $str$3;
	cvta.global.u64 	%rd2, %rd1;
	{ // callseq 2, 0
	.param .b64 param0;
	st.param.b64 	[param0], %rd2;
	.param .b64 param1;
	st.param.b64 	[param1], 0;
	.param .b32 retval0;
	call.uni (retval0), 
	vprintf, 
	(
	param0, 
	param1
	);
	ld.param.b32 	%r1, [retval0];
	} // callseq 2
	ret;

}
	// .globl	_Z5saxpyifPfS_
.visible .entry _Z5saxpyifPfS_(
	.param .u32 _Z5saxpyifPfS__param_0,
	.param .f32 _Z5saxpyifPfS__param_1,
	.param .u64 .ptr .align 1 _Z5saxpyifPfS__param_2,
	.param .u64 .ptr .align 1 _Z5saxpyifPfS__param_3
)
{
	.reg .pred 	%p<2>;
	.reg .b32 	%r<6>;
	.reg .b32 	%f<5>;
	.reg .b64 	%rd<8>;

	ld.param.u32 	%r2, [_Z5saxpyifPfS__param_0];
	ld.param.f32 	%f1, [_Z5saxpyifPfS__param_1];
	ld.param.u64 	%rd1, [_Z5saxpyifPfS__param_2];
	ld.param.u64 	%rd2, [_Z5saxpyifPfS__param_3];
	mov.u32 	%r3, %ctaid.x;
	mov.u32 	%r4, %ntid.x;
	mov.u32 	%r5, %tid.x;
	mad.lo.s32 	%r1, %r3, %r4, %r5;
	setp.ge.s32 	%p1, %r1, %r2;
	@%p1 bra 	$L__BB3_2;
	cvta.to.global.u64 	%rd3, %rd1;
	cvta.to.global.u64 	%rd4, %rd2;
	mul.wide.s32 	%rd5, %r1, 4;
	add.s64 	%rd6, %rd3, %rd5;
	ld.global.f32 	%f2, [%rd6];
	add.s64 	%rd7, %rd4, %rd5;
	ld.global.f32 	%f3, [%rd7];
	fma.rn.f32 	%f4, %f1, %f2, %f3;
	st.global.f32 	[%rd7], %f4;
$L__BB3_2:
	ret;

}


// ===== COMPILED SASS (sm_100) =====

	.target	sm_100

	.elftype	@"ET_EXEC"


//--------------------- .note.nv.tkinfo           --------------------------
	.section	.note.nv.tkinfo,"",@"SHT_NOTE"
	.sectionflags	@"SHF_NOTE_NV_TKINFO"
	.tkinfo
        /*0018*/ 	.word	0x00000002
        /*0030*/ 	.string	""
        /*0030*/ 	.string	"ptxas"
        /*0030*/ 	.string	"Cuda compilation tools, release 13.0, V13.0.88"
        /*0030*/ 	.string	"Build cuda_13.0.r13.0/compiler.36424714_0"
        /*0030*/ 	.string	"-arch sm_100 -m 64 "



//--------------------- .note.nv.cuinfo           --------------------------
	.section	.note.nv.cuinfo,"",@"SHT_NOTE"
	.sectionflags	@"SHF_NOTE_NV_CUINFO"
        /*0018*/ 	.short	0x0002
        /*001a*/ 	.short	0x0064
        /*001c*/ 	.short	0x0082
	.zero		2


//--------------------- .nv.info                  --------------------------
	.section	.nv.info,"",@"SHT_CUDA_INFO"
	.align	4


	//----- nvinfo : EIATTR_REGCOUNT
	.align		4
        /*0000*/ 	.byte	0x04, 0x2f
        /*0002*/ 	.short	(.L_4 - .L_3)
	.align		4
.L_3:
        /*0004*/ 	.word	index@(_Z6kernelv)
        /*0008*/ 	.word	0x00000018


	//----- nvinfo : EIATTR_FRAME_SIZE
	.align		4
.L_4:
        /*000c*/ 	.byte	0x04, 0x11
        /*000e*/ 	.short	(.L_6 - .L_5)
	.align		4
.L_5:
        /*0010*/ 	.word	index@(_Z6kernelv)
        /*0014*/ 	.word	0x00000000


	//----- nvinfo : EIATTR_REGCOUNT
	.align		4
.L_6:
        /*0018*/ 	.byte	0x04, 0x2f
        /*001a*/ 	.short	(.L_8 - .L_7)
	.align		4
.L_7:
        /*001c*/ 	.word	index@(_Z11marked_bothv)
        /*0020*/ 	.word	0x00000018


	//----- nvinfo : EIATTR_FRAME_SIZE
	.align		4
.L_8:
        /*0024*/ 	.byte	0x04, 0x11
        /*0026*/ 	.short	(.L_10 - .L_9)
	.align		4
.L_9:
        /*0028*/ 	.word	index@(_Z11marked_bothv)
        /*002c*/ 	.word	0x00000000


	//----- nvinfo : EIATTR_REGCOUNT
	.align		4
.L_10:
        /*0030*/ 	.byte	0x04, 0x2f
        /*0032*/ 	.short	(.L_12 - .L_11)
	.align		4
.L_11:
        /*0034*/ 	.word	index@(_Z13marked_globalv)
        /*0038*/ 	.word	0x00000018


	//----- nvinfo : EIATTR_FRAME_SIZE
	.align		4
.L_12:
        /*003c*/ 	.byte	0x04, 0x11
        /*003e*/ 	.short	(.L_14 - .L_13)
	.align		4
.L_13:
        /*0040*/ 	.word	index@(_Z13marked_globalv)
        /*0044*/ 	.word	0x00000000


	//----- nvinfo : EIATTR_REGCOUNT
	.align		4
.L_14:
        /*0048*/ 	.byte	0x04, 0x2f
        /*004a*/ 	.short	(.L_16 - .L_15)
	.align		4
.L_15:
        /*004c*/ 	.word	index@(_Z5saxpyifPfS_)
        /*0050*/ 	.word	0x0000000a


	//----- nvinfo : EIATTR_FRAME_SIZE
	.align		4
.L_16:
        /*0054*/ 	.byte	0x04, 0x11
        /*0056*/ 	.short	(.L_18 - .L_17)
	.align		4
.L_17:
        /*0058*/ 	.word	index@(_Z5saxpyifPfS_)
        /*005c*/ 	.word	0x00000000


	//----- nvinfo : EIATTR_MIN_STACK_SIZE
	.align		4
.L_18:
        /*0060*/ 	.byte	0x04, 0x12
        /*0062*/ 	.short	(.L_20 - .L_19)
	.align		4
.L_19:
        /*0064*/ 	.word	index@(_Z5saxpyifPfS_)
        /*0068*/ 	.word	0x00000000


	//----- nvinfo : EIATTR_MIN_STACK_SIZE
	.align		4
.L_20:
        /*006c*/ 	.byte	0x04, 0x12
        /*006e*/ 	.short	(.L_22 - .L_21)
	.align		4
.L_21:
        /*0070*/ 	.word	index@(_Z13marked_globalv)
        /*0074*/ 	.word	0x00000000


	//----- nvinfo : EIATTR_MIN_STACK_SIZE
	.align		4
.L_22:
        /*0078*/ 	.byte	0x04, 0x12
        /*007a*/ 	.short	(.L_24 - .L_23)
	.align		4
.L_23:
        /*007c*/ 	.word	index@(_Z11marked_bothv)
        /*0080*/ 	.word	0x00000000


	//----- nvinfo : EIATTR_MIN_STACK_SIZE
	.align		4
.L_24:
        /*0084*/ 	.byte	0x04, 0x12
        /*0086*/ 	.short	(.L_26 - .L_25)
	.align		4
.L_25:
        /*0088*/ 	.word	index@(_Z6kernelv)
        /*008c*/ 	.word	0x00000000
.L_26:


//--------------------- .nv.compat                --------------------------
	.section	.nv.compat,"",@"SHT_CUDA_COMPAT_INFO"
	.align	4
        /*0000*/ 	.byte	0x02, 0x09, 0x00, 0x00, 0x02, 0x02, 0x01, 0x00, 0x02, 0x05, 0x05, 0x00, 0x03, 0x07, 0x01, 0x01
        /*0010*/ 	.byte	0x02, 0x03, 0x00, 0x00, 0x02, 0x06, 0x01, 0x00, 0x04, 0x0b, 0x08, 0x00, 0x09, 0x00, 0x00, 0x00
        /*0020*/ 	.byte	0x00, 0x00, 0x00, 0x00


//--------------------- .nv.info._Z5saxpyifPfS_   --------------------------
	.section	.nv.info._Z5saxpyifPfS_,"",@"SHT_CUDA_INFO"
	.sectionflags	@""
	.align	4


	//----- nvinfo : EIATTR_CUDA_API_VERSION
	.align		4
        /*0000*/ 	.byte	0x04, 0x37
        /*0002*/ 	.short	(.L_28 - .L_27)
.L_27:
        /*0004*/ 	.word	0x00000082


	//----- nvinfo : EIATTR_KPARAM_INFO
	.align		4
.L_28:
        /*0008*/ 	.byte	0x04, 0x17
        /*000a*/ 	.short	(.L_30 - .L_29)
.L_29:
        /*000c*/ 	.word	0x00000000
        /*0010*/ 	.short	0x0003
        /*0012*/ 	.short	0x0010
        /*0014*/ 	.byte	0x00, 0xf5, 0x21, 0x00


	//----- nvinfo : EIATTR_KPARAM_INFO
	.align		4
.L_30:
        /*0018*/ 	.byte	0x04, 0x17
        /*001a*/ 	.short	(.L_32 - .L_31)
.L_31:
        /*001c*/ 	.word	0x00000000
        /*0020*/ 	.short	0x0002
        /*0022*/ 	.short	0x0008
        /*0024*/ 	.byte	0x00, 0xf5, 0x21, 0x00


	//----- nvinfo : EIATTR_KPARAM_INFO
	.align		4
.L_32:
        /*0028*/ 	.byte	0x04, 0x17
        /*002a*/ 	.short	(.L_34 - .L_33)
.L_33:
        /*002c*/ 	.word	0x00000000
        /*0030*/ 	.short	0x0001
        /*0032*/ 	.short	0x0004
        /*0034*/ 	.byte	0x00, 0xf0, 0x11, 0x00


	//----- nvinfo : EIATTR_KPARAM_INFO
	.align		4
.L_34:
        /*0038*/ 	.byte	0x04, 0x17
        /*003a*/ 	.short	(.L_36 - .L_35)
.L_35:
        /*003c*/ 	.word	0x00000000
        /*0040*/ 	.short	0x0000
        /*0042*/ 	.short	0x0000
        /*0044*/ 	.byte	0x00, 0xf0, 0x11, 0x00


	//----- nvinfo : EIATTR_SPARSE_MMA_MASK
	.align		4
.L_36:
        /*0048*/ 	.byte	0x03, 0x50
        /*004a*/ 	.short	0x0000


	//----- nvinfo : EIATTR_MAXREG_COUNT
	.align		4
        /*004c*/ 	.byte	0x03, 0x1b
        /*004e*/ 	.short	0x00ff


	//----- nvinfo : EIATTR_MERCURY_ISA_VERSION
	.align		4
        /*0050*/ 	.byte	0x03, 0x5f
        /*0052*/ 	.short	0x0101


	//----- nvinfo : EIATTR_VRC_CTA_INIT_COUNT
	.align		4
        /*0054*/ 	.byte	0x02, 0x4a
	.zero		1
	.zero		1


	//----- nvinfo : EIATTR_EXIT_INSTR_OFFSETS
	.align		4
        /*0058*/ 	.byte	0x04, 0x1c
        /*005a*/ 	.short	(.L_38 - .L_37)


	//   ....[0]....
.L_37:
        /*005c*/ 	.word	0x00000070


	//   ....[1]....
        /*0060*/ 	.word	0x00000120


	//----- nvinfo : EIATTR_CBANK_PARAM_SIZE
	.align		4
.L_38:
        /*0064*/ 	.byte	0x03, 0x19
        /*0066*/ 	.short	0x0018


	//----- nvinfo : EIATTR_PARAM_CBANK
	.align		4
        /*0068*/ 	.byte	0x04, 0x0a
        /*006a*/ 	.short	(.L_40 - .L_39)
	.align		4
.L_39:
        /*006c*/ 	.word	index@(.nv.constant0._Z5saxpyifPfS_)
        /*0070*/ 	.short	0x0380
        /*0072*/ 	.short	0x0018


	//----- nvinfo : EIATTR_SW_WAR
	.align		4
.L_40:
        /*0074*/ 	.byte	0x04, 0x36
        /*0076*/ 	.short	(.L_42 - .L_41)
.L_41:
        /*0078*/ 	.word	0x00000008
.L_42:


//--------------------- .nv.info._Z13marked_globalv --------------------------
	.section	.nv.info._Z13marked_globalv,"",@"SHT_CUDA_INFO"
	.sectionflags	@""
	.align	4


	//----- nvinfo : EIATTR_CUDA_API_VERSION
	.align		4
        /*0000*/ 	.byte	0x04, 0x37
        /*0002*/ 	.short	(.L_44 - .L_43)
.L_43:
        /*0004*/ 	.word	0x00000082


	//----- nvinfo : EIATTR_SPARSE_MMA_MASK
	.align		4
.L_44:
        /*0008*/ 	.byte	0x03, 0x50
        /*000a*/ 	.short	0x0000


	//----- nvinfo : EIATTR_MAXREG_COUNT
	.align		4
        /*000c*/ 	.byte	0x03, 0x1b
        /*000e*/ 	.short	0x00ff


	//----- nvinfo : EIATTR_EXTERNS
	.align		4
        /*0010*/ 	.byte	0x04, 0x0f
        /*0012*/ 	.short	(.L_46 - .L_45)


	//   ....[0]....
	.align		4
.L_45:
        /*0014*/ 	.word	index@(vprintf)


	//----- nvinfo : EIATTR_MERCURY_ISA_VERSION
	.align		4
.L_46:
        /*0018*/ 	.byte	0x03, 0x5f
        /*001a*/ 	.short	0x0101


	//----- nvinfo : EIATTR_VRC_CTA_INIT_COUNT
	.align		4
        /*001c*/ 	.byte	0x02, 0x4a
	.zero		1
	.zero		1


	//----- nvinfo : EIATTR_SYSCALL_OFFSETS
	.align		4
        /*0020*/ 	.byte	0x04, 0x46
        /*0022*/ 	.short	(.L_48 - .L_47)


	//   ....[0]....
.L_47:
        /*0024*/ 	.word	0x00000080


	//----- nvinfo : EIATTR_EXIT_INSTR_OFFSETS
	.align		4
.L_48:
        /*0028*/ 	.byte	0x04, 0x1c
        /*002a*/ 	.short	(.L_50 - .L_49)


	//   ....[0]....
.L_49:
        /*002c*/ 	.word	0x00000090


	//----- nvinfo : EIATTR_SW_WAR
	.align		4
.L_50:
        /*0030*/ 	.byte	0x04, 0x36
        /*0032*/ 	.short	(.L_52 - .L_51)
.L_51:
        /*0034*/ 	.word	0x00000008
.L_52:


//--------------------- .nv.info._Z11marked_bothv --------------------------
	.section	.nv.info._Z11marked_bothv,"",@"SHT_CUDA_INFO"
	.sectionflags	@""
	.align	4


	//----- nvinfo : EIATTR_CUDA_API_VERSION
	.align		4
        /*0000*/ 	.byte	0x04, 0x37
        /*0002*/ 	.short	(.L_54 - .L_53)
.L_53:
        /*0004*/ 	.word	0x00000082


	//----- nvinfo : EIATTR_SPARSE_MMA_MASK
	.align		4
.L_54:
        /*0008*/ 	.byte	0x03, 0x50
        /*000a*/ 	.short	0x0000


	//----- nvinfo : EIATTR_MAXREG_COUNT
	.align		4
        /*000c*/ 	.byte	0x03, 0x1b
        /*000e*/ 	.short	0x00ff


	//----- nvinfo : EIATTR_EXTERNS
	.align		4
        /*0010*/ 	.byte	0x04, 0x0f
        /*0012*/ 	.short	(.L_56 - .L_55)


	//   ....[0]....
	.align		4
.L_55:
        /*0014*/ 	.word	index@(vprintf)


	//----- nvinfo : EIATTR_MERCURY_ISA_VERSION
	.align		4
.L_56:
        /*0018*/ 	.byte	0x03, 0x5f
        /*001a*/ 	.short	0x0101


	//----- nvinfo : EIATTR_VRC_CTA_INIT_COUNT
	.align		4
        /*001c*/ 	.byte	0x02, 0x4a
	.zero		1
	.zero		1


	//----- nvinfo : EIATTR_SYSCALL_OFFSETS
	.align		4
        /*0020*/ 	.byte	0x04, 0x46
        /*0022*/ 	.short	(.L_58 - .L_57)


	//   ....[0]....
.L_57:
        /*0024*/ 	.word	0x00000080


	//----- nvinfo : EIATTR_EXIT_INSTR_OFFSETS
	.align		4
.L_58:
        /*0028*/ 	.byte	0x04, 0x1c
        /*002a*/ 	.short	(.L_60 - .L_59)


	//   ....[0]....
.L_59:
        /*002c*/ 	.word	0x00000090


	//----- nvinfo : EIATTR_SW_WAR
	.align		4
.L_60:
        /*0030*/ 	.byte	0x04, 0x36
        /*0032*/ 	.short	(.L_62 - .L_61)
.L_61:
        /*0034*/ 	.word	0x00000008
.L_62:


//--------------------- .nv.info._Z6kernelv       --------------------------
	.section	.nv.info._Z6kernelv,"",@"SHT_CUDA_INFO"
	.sectionflags	@""
	.align	4


	//----- nvinfo : EIATTR_CUDA_API_VERSION
	.align		4
        /*0000*/ 	.byte	0x04, 0x37
        /*0002*/ 	.short	(.L_64 - .L_63)
.L_63:
        /*0004*/ 	.word	0x00000082


	//----- nvinfo : EIATTR_SPARSE_MMA_MASK
	.align		4
.L_64:
        /*0008*/ 	.byte	0x03, 0x50
        /*000a*/ 	.short	0x0000


	//----- nvinfo : EIATTR_MAXREG_COUNT
	.align		4
        /*000c*/ 	.byte	0x03, 0x1b
        /*000e*/ 	.short	0x00ff


	//----- nvinfo : EIATTR_EXTERNS
	.align		4
        /*0010*/ 	.byte	0x04, 0x0f
        /*0012*/ 	.short	(.L_66 - .L_65)


	//   ....[0]....
	.align		4
.L_65:
        /*0014*/ 	.word	index@(vprintf)


	//----- nvinfo : EIATTR_MERCURY_ISA_VERSION
	.align		4
.L_66:
        /*0018*/ 	.byte	0x03, 0x5f
        /*001a*/ 	.short	0x0101


	//----- nvinfo : EIATTR_VRC_CTA_INIT_COUNT
	.align		4
        /*001c*/ 	.byte	0x02, 0x4a
	.zero		1
	.zero		1


	//----- nvinfo : EIATTR_SYSCALL_OFFSETS
	.align		4
        /*0020*/ 	.byte	0x04, 0x46
        /*0022*/ 	.short	(.L_68 - .L_67)


	//   ....[0]....
.L_67:
        /*0024*/ 	.word	0x00000080


	//----- nvinfo : EIATTR_EXIT_INSTR_OFFSETS
	.align		4
.L_68:
        /*0028*/ 	.byte	0x04, 0x1c
        /*002a*/ 	.short	(.L_70 - .L_69)


	//   ....[0]....
.L_69:
        /*002c*/ 	.word	0x00000090


	//----- nvinfo : EIATTR_SW_WAR
	.align		4
.L_70:
        /*0030*/ 	.byte	0x04, 0x36
        /*0032*/ 	.short	(.L_72 - .L_71)
.L_71:
        /*0034*/ 	.word	0x00000008
.L_72:


//--------------------- .nv.callgraph             --------------------------
	.section	.nv.callgraph,"",@"SHT_CUDA_CALLGRAPH"
	.align	4
	.sectionentsize	8
	.align		4
        /*0000*/ 	.word	0x00000000
	.align		4
        /*0004*/ 	.word	0xffffffff
	.align		4
        /*0008*/ 	.word	index@(_Z13marked_globalv)
	.align		4
        /*000c*/ 	.word	index@(vprintf)
	.align		4
        /*0010*/ 	.word	index@(_Z11marked_bothv)
	.align		4
        /*0014*/ 	.word	index@(vprintf)
	.align		4
        /*0018*/ 	.word	index@(_Z6kernelv)
	.align		4
        /*001c*/ 	.word	index@(vprintf)
	.align		4
        /*0020*/ 	.word	0x00000000
	.align		4
        /*0024*/ 	.word	0xfffffffe
	.align		4
        /*0028*/ 	.word	0x00000000
	.align		4
        /*002c*/ 	.word	0xfffffffd
	.align		4
        /*0030*/ 	.word	0x00000000
	.align		4
        /*0034*/ 	.word	0xfffffffc


//--------------------- .nv.constant4             --------------------------
	.section	.nv.constant4,"a",@progbits
	.align	8
	.align		8
.nv.constant4:
        /*0000*/ 	.dword	$str$1
	.align		8
        /*0008*/ 	.dword	$str$2
	.align		8
        /*0010*/ 	.dword	$str$3
	.align		8
        /*0018*/ 	.dword	vprintf


//--------------------- .text._Z5saxpyifPfS_      --------------------------
	.section	.text._Z5saxpyifPfS_,"ax",@progbits
	.align	128
        .global         _Z5saxpyifPfS_
        .type           _Z5saxpyifPfS_,@function
        .size           _Z5saxpyifPfS_,(.L_x_7 - _Z5saxpyifPfS_)
        .other          _Z5saxpyifPfS_,@"STO_CUDA_ENTRY STV_DEFAULT"
_Z5saxpyifPfS_:
.text._Z5saxpyifPfS_:
[----:B------:R-:W-:Y:S01]  /*0000*/  LDC R1, c[0x0][0x37c] ;  /* 0x0000df00ff017b82 */ /* 0x000fe20000000800 */
[----:B------:R-:W0:Y:S07]  /*0010*/  S2R R0, SR_TID.X ;  /* 0x0000000000007919 */ /* 0x000e2e0000002100 */
[----:B------:R-:W0:Y:S01]  /*0020*/  S2UR UR4, SR_CTAID.X ;  /* 0x00000000000479c3 */ /* 0x000e220000002500 */
[----:B------:R-:W1:Y:S07]  /*0030*/  LDCU UR5, c[0x0][0x380] ;  /* 0x00007000ff0577ac */ /* 0x000e6e0008000800 */
[----:B------:R-:W0:Y:S02]  /*0040*/  LDC R7, c[0x0][0x360] ;  /* 0x0000d800ff077b82 */ /* 0x000e240000000800 */
[----:B0-----:R-:W-:-:S05]  /*0050*/  IMAD R7, R7, UR4, R0 ;  /* 0x0000000407077c24 */ /* 0x001fca000f8e0200 */
[----:B-1----:R-:W-:-:S13]  /*0060*/  ISETP.GE.AND P0, PT, R7, UR5, PT ;  /* 0x0000000507007c0c */ /* 0x002fda000bf06270 */
[----:B------:R-:W-:Y:S05]  /*0070*/  @P0 EXIT ;  /* 0x000000000000094d */ /* 0x000fea0003800000 */
[----:B------:R-:W0:Y:S01]  /*0080*/  LDC.64 R2, c[0x0][0x388] ;  /* 0x0000e200ff027b82 */ /* 0x000e220000000a00 */
[----:B------:R-:W1:Y:S01]  /*0090*/  LDCU.64 UR4, c[0x0][0x358] ;  /* 0x00006b00ff0477ac */ /* 0x000e620008000a00 */
[----:B------:R-:W2:Y:S06]  /*00a0*/  LDCU UR6, c[0x0][0x384] ;  /* 0x00007080ff0677ac */ /* 0x000eac0008000800 */
[----:B------:R-:W3:Y:S01]  /*00b0*/  LDC.64 R4, c[0x0][0x390] ;  /* 0x0000e400ff047b82 */ /* 0x000ee20000000a00 */
[----:B0-----:R-:W-:-:S06]  /*00c0*/  IMAD.WIDE R2, R7, 0x4, R2 ;  /* 0x0000000407027825 */ /* 0x001fcc00078e0202 */
[----:B-1----:R-:W2:Y:S01]  /*00d0*/  LDG.E R2, desc[UR4][R2.64] ;  /* 0x0000000402027981 */ /* 0x002ea2000c1e1900 */
[----:B---3--:R-:W-:-:S05]  /*00e0*/  IMAD.WIDE R4, R7, 0x4, R4 ;  /* 0x0000000407047825 */ /* 0x008fca00078e0204 */
[----:B------:R-:W2:Y:S02]  /*00f0*/  LDG.E R7, desc[UR4][R4.64] ;  /* 0x0000000404077981 */ /* 0x000ea4000c1e1900 */
[----:B--2---:R-:W-:-:S05]  /*0100*/  FFMA R7, R2, UR6, R7 ;  /* 0x0000000602077c23 */ /* 0x004fca0008000007 */
[----:B------:R-:W-:Y:S01]  /*0110*/  STG.E desc[UR4][R4.64], R7 ;  /* 0x0000000704007986 */ /* 0x000fe2000c101904 */
[----:B------:R-:W-:Y:S05]  /*0120*/  EXIT ;  /* 0x000000000000794d */ /* 0x000fea0003800000 */
.L_x_0:
[----:B------:R-:W-:-:S00]  /*0130*/  BRA `(.L_x_0) ;  /* 0xfffffffc00fc7947 */ /* 0x000fc0000383ffff */
[----:B------:R-:W-:-:S00]  /*0140*/  NOP ;  /* 0x0000000000007918 */ /* 0x000fc00000000000 */
        /* <DEDUP_REMOVED lines=11> */
.L_x_7:


//--------------------- .text._Z13marked_globalv  --------------------------
	.section	.text._Z13marked_globalv,"ax",@progbits
	.align	128
        .global         _Z13marked_globalv
        .type           _Z13marked_globalv,@function
        .size           _Z13marked_globalv,(.L_x_8 - _Z13marked_globalv)
        .other          _Z13marked_globalv,@"STO_CUDA_ENTRY STV_DEFAULT"
_Z13marked_globalv:
.text._Z13marked_globalv:
[----:B------:R-:W0:Y:S01]  /*0000*/  LDC R1, c[0x0][0x37c] ;  /* 0x0000df00ff017b82 */ /* 0x000e220000000800 */
[----:B------:R-:W-:Y:S01]  /*0010*/  MOV R0, 0x18 ;  /* 0x0000001800007802 */ /* 0x000fe20000000f00 */
[----:B------:R-:W1:Y:S01]  /*0020*/  LDCU.64 UR4, c[0x4][0x10] ;  /* 0x01000200ff0477ac */ /* 0x000e620008000a00 */
[----:B------:R-:W-:-:S05]  /*0030*/  CS2R R6, SRZ ;  /* 0x0000000000067805 */ /* 0x000fca000001ff00 */
[----:B------:R2:W3:Y:S01]  /*0040*/  LDC.64 R2, c[0x4][R0] ;  /* 0x0100000000027b82 */ /* 0x0004e20000000a00 */
[----:B-1----:R-:W-:Y:S02]  /*0050*/  IMAD.U32 R4, RZ, RZ, UR4 ;  /* 0x00000004ff047e24 */ /* 0x002fe4000f8e00ff */
[----:B--2---:R-:W-:-:S07]  /*0060*/  IMAD.U32 R5, RZ, RZ, UR5 ;  /* 0x00000005ff057e24 */ /* 0x004fce000f8e00ff */
[----:B------:R-:W-:-:S07]  /*0070*/  LEPC R20, `(.L_x_1) ;  /* 0x000000001014794e */ /* 0x000fce0000000000 */
[----:B0--3--:R-:W-:Y:S05]  /*0080*/  CALL.ABS.NOINC R2 ;  /* 0x0000000002007343 */ /* 0x009fea0003c00000 */
.L_x_1:
[----:B------:R-:W-:Y:S05]  /*0090*/  EXIT ;  /* 0x000000000000794d */ /* 0x000fea0003800000 */
.L_x_2:
        /* <DEDUP_REMOVED lines=14> */
.L_x_8:


//--------------------- .text._Z11marked_bothv    --------------------------
	.section	.text._Z11marked_bothv,"ax",@progbits
	.align	128
        .global         _Z11marked_bothv
        .type           _Z11marked_bothv,@function
        .size           _Z11marked_bothv,(.L_x_9 - _Z11marked_bothv)
        .other          _Z11marked_bothv,@"STO_CUDA_ENTRY STV_DEFAULT"
_Z11marked_bothv:
.text._Z11marked_bothv:
        /* <DEDUP_REMOVED lines=9> */
.L_x_3:
[----:B------:R-:W-:Y:S05]  /*0090*/  EXIT ;  /* 0x000000000000794d */ /* 0x000fea0003800000 */
.L_x_4:
        /* <DEDUP_REMOVED lines=14> */
.L_x_9:


//--------------------- .text._Z6kernelv          --------------------------
	.section	.text._Z6kernelv,"ax",@progbits
	.align	128
        .global         _Z6kernelv
        .type           _Z6kernelv,@function
        .size           _Z6kernelv,(.L_x_10 - _Z6kernelv)
        .other          _Z6kernelv,@"STO_CUDA_ENTRY STV_DEFAULT"
_Z6kernelv:
.text._Z6kernelv:
        /* <DEDUP_REMOVED lines=9> */
.L_x_5:
[----:B------:R-:W-:Y:S05]  /*0090*/  EXIT ;  /* 0x000000000000794d */ /* 0x000fea0003800000 */
.L_x_6:
        /* <DEDUP_REMOVED lines=14> */
.L_x_10:


//--------------------- .nv.global.init           --------------------------
	.section	.nv.global.init,"aw",@progbits
.nv.global.init:
	.type		$str$2,@object
	.size		$str$2,($str$3 - $str$2)
$str$2:
        /*0000*/ 	.byte	0x68, 0x65, 0x6c, 0x6c, 0x6f, 0x20, 0x66, 0x72, 0x6f, 0x6d, 0x20, 0x62, 0x6f, 0x74, 0x68, 0x0a
        /*0010*/ 	.byte	0x00
	.type		$str$3,@object
	.size		$str$3,($str$1 - $str$3)
$str$3:
        /*0011*/ 	.byte	0x68, 0x65, 0x6c, 0x6c, 0x6f, 0x20, 0x66, 0x72, 0x6f, 0x6d, 0x20, 0x67, 0x6c, 0x6f, 0x62, 0x61
        /*0021*/ 	.byte	0x6c, 0x0a, 0x00
	.type		$str$1,@object
	.size		$str$1,(.L_0 - $str$1)
$str$1:
        /*0024*/ 	.byte	0x48, 0x65, 0x6c, 0x6c, 0x6f, 0x20, 0x66, 0x72, 0x6f, 0x6d, 0x20, 0x43, 0x55, 0x44, 0x41, 0x20
        /*0034*/ 	.byte	0x6b, 0x65, 0x72, 0x6e, 0x65, 0x6c, 0x21, 0x0a, 0x00
.L_0:


//--------------------- .nv.shared.reserved.0     --------------------------
	.section	.nv.shared.reserved.0,"aw",@nobits
	.weak		__nv_reservedSMEM_offset_0_alias
	.size		__nv_reservedSMEM_offset_0_alias, 0, 64
	.other		__nv_reservedSMEM_offset_0_alias,@"STO_CUDA_RESERVED_SHARED STV_DEFAULT"
__nv_reservedSMEM_offset_0_alias:
	.zero		0
	.zero		64


//--------------------- .nv.constant0._Z5saxpyifPfS_ --------------------------
	.section	.nv.constant0._Z5saxpyifPfS_,"a",@progbits
	.sectionflags	@""
	.align	4
.nv.constant0._Z5saxpyifPfS_:
	.zero		920


//--------------------- .nv.constant0._Z13marked_globalv --------------------------
	.section	.nv.constant0._Z13marked_globalv,"a",@progbits
	.sectionflags	@""
	.align	4
.nv.constant0._Z13marked_globalv:
	.zero		896


//--------------------- .nv.constant0._Z11marked_bothv --------------------------
	.section	.nv.constant0._Z11marked_bothv,"a",@progbits
	.sectionflags	@""
	.align	4
.nv.constant0._Z11marked_bothv:
	.zero		896


//--------------------- .nv.constant0._Z6kernelv  --------------------------
	.section	.nv.constant0._Z6kernelv,"a",@progbits
	.sectionflags	@""
	.align	4
.nv.constant0._Z6kernelv:
	.zero		896


//--------------------- SYMBOLS --------------------------

	.type		.nv.reservedSmem.offset0,@object
	.size		.nv.reservedSmem.offset0,0x4
	.type		vprintf,@function
